	.headerflags	@"EF_CUDA_TEXMODE_UNIFIED EF_CUDA_64BIT_ADDRESS EF_CUDA_ACCELERATORS EF_CUDA_SM90 EF_CUDA_VIRTUAL_SM(EF_CUDA_SM90)"
	.elftype	@"ET_EXEC"


//--------------------- .nv.info                  --------------------------
	.section	.nv.info,"",@"SHT_CUDA_INFO"
	.align	4


	//----- nvinfo : EIATTR_REGCOUNT
	.align		4
        /*0000*/ 	.byte	0x04, 0x2f
        /*0002*/ 	.short	(.L_3 - .L_2)
	.align		4
.L_2:
        /*0004*/ 	.word	index@(triton_poi_fused__native_batch_norm_legit_no_training_mul_sigmoid_5)
        /*0008*/ 	.word	0x00000010


	//----- nvinfo : EIATTR_MIN_STACK_SIZE
	.align		4
.L_3:
        /*000c*/ 	.byte	0x04, 0x12
        /*000e*/ 	.short	(.L_5 - .L_4)
	.align		4
.L_4:
        /*0010*/ 	.word	index@(triton_poi_fused__native_batch_norm_legit_no_training_mul_sigmoid_5)
        /*0014*/ 	.word	0x00000000


	//----- nvinfo : EIATTR_FRAME_SIZE
	.align		4
.L_5:
        /*0018*/ 	.byte	0x04, 0x11
        /*001a*/ 	.short	(.L_7 - .L_6)
	.align		4
.L_6:
        /*001c*/ 	.word	index@(triton_poi_fused__native_batch_norm_legit_no_training_mul_sigmoid_5)
        /*0020*/ 	.word	0x00000000


	//----- nvinfo : EIATTR_MIN_STACK_SIZE
	.align		4
.L_7:
        /*0024*/ 	.byte	0x04, 0x12
        /*0026*/ 	.short	(.L_9 - .L_8)
	.align		4
.L_8:
        /*0028*/ 	.word	index@(triton_poi_fused__native_batch_norm_legit_no_training_mul_sigmoid_5)
        /*002c*/ 	.word	0x00000000
.L_9:


//--------------------- .nv.info.triton_poi_fused__native_batch_norm_legit_no_training_mul_sigmoid_5 --------------------------
	.section	.nv.info.triton_poi_fused__native_batch_norm_legit_no_training_mul_sigmoid_5,"",@"SHT_CUDA_INFO"
	.sectionflags	@""
	.align	4


	//----- nvinfo : EIATTR_CUDA_API_VERSION
	.align		4
        /*0000*/ 	.byte	0x04, 0x37
        /*0002*/ 	.short	(.L_11 - .L_10)
.L_10:
        /*0004*/ 	.word	0x0000007c


	//----- nvinfo : EIATTR_KPARAM_INFO
	.align		4
.L_11:
        /*0008*/ 	.byte	0x04, 0x17
        /*000a*/ 	.short	(.L_13 - .L_12)
.L_12:
        /*000c*/ 	.word	0x00000000
        /*0010*/ 	.short	0x0006
        /*0012*/ 	.short	0x0030
        /*0014*/ 	.byte	0x00, 0xf0, 0x11, 0x00


	//----- nvinfo : EIATTR_KPARAM_INFO
	.align		4
.L_13:
        /*0018*/ 	.byte	0x04, 0x17
        /*001a*/ 	.short	(.L_15 - .L_14)
.L_14:
        /*001c*/ 	.word	0x00000000
        /*0020*/ 	.short	0x0005
        /*0022*/ 	.short	0x0028
        /*0024*/ 	.byte	0x00, 0xf4, 0x21, 0x00


	//----- nvinfo : EIATTR_KPARAM_INFO
	.align		4
.L_15:
        /*0028*/ 	.byte	0x04, 0x17
        /*002a*/ 	.short	(.L_17 - .L_16)
.L_16:
        /*002c*/ 	.word	0x00000000
        /*0030*/ 	.short	0x0004
        /*0032*/ 	.short	0x0020
        /*0034*/ 	.byte	0x00, 0xf4, 0x21, 0x00


	//----- nvinfo : EIATTR_KPARAM_INFO
	.align		4
.L_17:
        /*0038*/ 	.byte	0x04, 0x17
        /*003a*/ 	.short	(.L_19 - .L_18)
.L_18:
        /*003c*/ 	.word	0x00000000
        /*0040*/ 	.short	0x0003
        /*0042*/ 	.short	0x0018
        /*0044*/ 	.byte	0x00, 0xf4, 0x21, 0x00


	//----- nvinfo : EIATTR_KPARAM_INFO
	.align		4
.L_19:
        /*0048*/ 	.byte	0x04, 0x17
        /*004a*/ 	.short	(.L_21 - .L_20)
.L_20:
        /*004c*/ 	.word	0x00000000
        /*0050*/ 	.short	0x0002
        /*0052*/ 	.short	0x0010
        /*0054*/ 	.byte	0x00, 0xf4, 0x21, 0x00


	//----- nvinfo : EIATTR_KPARAM_INFO
	.align		4
.L_21:
        /*0058*/ 	.byte	0x04, 0x17
        /*005a*/ 	.short	(.L_23 - .L_22)
.L_22:
        /*005c*/ 	.word	0x00000000
        /*0060*/ 	.short	0x0001
        /*0062*/ 	.short	0x0008
        /*0064*/ 	.byte	0x00, 0xf4, 0x21, 0x00


	//----- nvinfo : EIATTR_KPARAM_INFO
	.align		4
.L_23:
        /*0068*/ 	.byte	0x04, 0x17
        /*006a*/ 	.short	(.L_25 - .L_24)
.L_24:
        /*006c*/ 	.word	0x00000000
        /*0070*/ 	.short	0x0000
        /*0072*/ 	.short	0x0000
        /*0074*/ 	.byte	0x00, 0xf4, 0x21, 0x00


	//----- nvinfo : EIATTR_SPARSE_MMA_MASK
	.align		4
.L_25:
        /*0078*/ 	.byte	0x03, 0x50
        /*007a*/ 	.short	0x0000


	//----- nvinfo : EIATTR_MAXREG_COUNT
	.align		4
        /*007c*/ 	.byte	0x03, 0x1b
        /*007e*/ 	.short	0x00ff


	//----- nvinfo : EIATTR_EXIT_INSTR_OFFSETS
	.align		4
        /*0080*/ 	.byte	0x04, 0x1c
        /*0082*/ 	.short	(.L_27 - .L_26)


	//   ....[0]....
.L_26:
        /*0084*/ 	.word	0x000003a0


	//----- nvinfo : EIATTR_REQNTID
	.align		4
.L_27:
        /*0088*/ 	.byte	0x04, 0x10
        /*008a*/ 	.short	(.L_29 - .L_28)
.L_28:
        /*008c*/ 	.word	0x00000080
        /*0090*/ 	.word	0x00000001
        /*0094*/ 	.word	0x00000001


	//----- nvinfo : EIATTR_CBANK_PARAM_SIZE
	.align		4
.L_29:
        /*0098*/ 	.byte	0x03, 0x19
        /*009a*/ 	.short	0x0034


	//----- nvinfo : EIATTR_PARAM_CBANK
	.align		4
        /*009c*/ 	.byte	0x04, 0x0a
        /*009e*/ 	.short	(.L_31 - .L_30)
	.align		4
.L_30:
        /*00a0*/ 	.word	index@(.nv.constant0.triton_poi_fused__native_batch_norm_legit_no_training_mul_sigmoid_5)
        /*00a4*/ 	.short	0x0210
        /*00a6*/ 	.short	0x0034


	//----- nvinfo : EIATTR_SW_WAR
	.align		4
.L_31:
        /*00a8*/ 	.byte	0x04, 0x36
        /*00aa*/ 	.short	(.L_33 - .L_32)
.L_32:
        /*00ac*/ 	.word	0x00000008
.L_33:


//--------------------- .nv.callgraph             --------------------------
	.section	.nv.callgraph,"",@"SHT_CUDA_CALLGRAPH"
	.align	4
	.sectionentsize	8
	.align		4
        /*0000*/ 	.word	0x00000000
	.align		4
        /*0004*/ 	.word	0xffffffff
	.align		4
        /*0008*/ 	.word	0x00000000
	.align		4
        /*000c*/ 	.word	0xfffffffe
	.align		4
        /*0010*/ 	.word	0x00000000
	.align		4
        /*0014*/ 	.word	0xfffffffd
	.align		4
        /*0018*/ 	.word	0x00000000
	.align		4
        /*001c*/ 	.word	0xfffffffc


//--------------------- .nv.constant4             --------------------------
	.section	.nv.constant4,"a",@progbits
	.align	8
	.align		8
.nv.constant4:
        /*0000*/ 	.dword	_$_str
	.align		8
        /*0008*/ 	.dword	_$_str_$_2


//--------------------- .text.triton_poi_fused__native_batch_norm_legit_no_training_mul_sigmoid_5 --------------------------
	.section	.text.triton_poi_fused__native_batch_norm_legit_no_training_mul_sigmoid_5,"ax",@progbits
	.align	128
        .global         triton_poi_fused__native_batch_norm_legit_no_training_mul_sigmoid_5
        .type           triton_poi_fused__native_batch_norm_legit_no_training_mul_sigmoid_5,@function
        .size           triton_poi_fused__native_batch_norm_legit_no_training_mul_sigmoid_5,(.L_x_1 - triton_poi_fused__native_batch_norm_legit_no_training_mul_sigmoid_5)
        .other          triton_poi_fused__native_batch_norm_legit_no_training_mul_sigmoid_5,@"STO_CUDA_ENTRY STV_DEFAULT"
triton_poi_fused__native_batch_norm_legit_no_training_mul_sigmoid_5:
.text.triton_poi_fused__native_batch_norm_legit_no_training_mul_sigmoid_5:
[----:B------:R-:W-:Y:S01]  /*0000*/  LDC R1, c[0x0][0x28] ;  /* 0x00000a00ff017b82 */ /* 0x000fe20000000800 */
[----:B------:R-:W1:Y:S07]  /*0010*/  S2R R0, SR_TID.X ;  /* 0x0000000000007919 */ /* 0x000e6e0000002100 */
[----:B------:R-:W2:Y:S01]  /*0020*/  LDC.64 R6, c[0x0][0x228] ;  /* 0x00008a00ff067b82 */ /* 0x000ea20000000a00 */
[----:B------:R-:W-:Y:S01]  /*0030*/  ULDC.64 UR4, c[0x0][0x208] ;  /* 0x0000820000047ab9 */ /* 0x000fe20000000a00 */
[----:B------:R-:W3:Y:S06]  /*0040*/  S2R R3, SR_CTAID.X ;  /* 0x0000000000037919 */ /* 0x000eec0000002500 */
[----:B------:R-:W4:Y:S08]  /*0050*/  LDC.64 R4, c[0x0][0x220] ;  /* 0x00008800ff047b82 */ /* 0x000f300000000a00 */
[----:B------:R-:W5:Y:S08]  /*0060*/  LDC.64 R8, c[0x0][0x230] ;  /* 0x00008c00ff087b82 */ /* 0x000f700000000a00 */
[----:B------:R-:W5:Y:S01]  /*0070*/  LDC.64 R10, c[0x0][0x238] ;  /* 0x00008e00ff0a7b82 */ /* 0x000f620000000a00 */
[----:B-1----:R-:W-:-:S02]  /*0080*/  LOP3.LUT R0, R0, 0x7f, RZ, 0xc0, !PT ;  /* 0x0000007f00007812 */ /* 0x002fc400078ec0ff */
[----:B---3--:R-:W-:Y:S02]  /*0090*/  SHF.R.S32.HI R2, RZ, 0x18, R3 ;  /* 0x00000018ff027819 */ /* 0x008fe40000011403 */
[----:B------:R-:W-:Y:S02]  /*00a0*/  LEA R0, R3, R0, 0x7 ;  /* 0x0000000003007211 */ /* 0x000fe400078e38ff */
[----:B------:R-:W-:-:S04]  /*00b0*/  SGXT R3, R2, 0x1 ;  /* 0x000000010203781a */ /* 0x000fc80000000200 */
[----:B------:R-:W-:-:S04]  /*00c0*/  LEA.HI R3, R3, R0, RZ, 0x6 ;  /* 0x0000000003037211 */ /* 0x000fc800078f30ff */
[----:B------:R-:W-:-:S04]  /*00d0*/  SHF.R.S32.HI R3, RZ, 0x6, R3 ;  /* 0x00000006ff037819 */ /* 0x000fc80000011403 */
[----:B------:R-:W-:-:S04]  /*00e0*/  LEA.HI R2, R3, R3, RZ, 0x4 ;  /* 0x0000000303027211 */ /* 0x000fc800078f20ff */
[----:B------:R-:W-:-:S04]  /*00f0*/  LOP3.LUT R2, R2, 0xfffffff0, RZ, 0xc0, !PT ;  /* 0xfffffff002027812 */ /* 0x000fc800078ec0ff */
[----:B------:R-:W-:Y:S02]  /*0100*/  IADD3 R13, R3, -R2, RZ ;  /* 0x80000002030d7210 */ /* 0x000fe40007ffe0ff */
[----:B------:R-:W1:Y:S03]  /*0110*/  LDC.64 R2, c[0x0][0x218] ;  /* 0x00008600ff027b82 */ /* 0x000e660000000a00 */
[----:B--2---:R-:W-:-:S06]  /*0120*/  IMAD.WIDE R6, R13, 0x4, R6 ;  /* 0x000000040d067825 */ /* 0x004fcc00078e0206 */
[----:B------:R-:W2:Y:S01]  /*0130*/  LDG.E.EL R6, desc[UR4][R6.64] ;  /* 0x0000000406067981 */ /* 0x000ea2000c2e1900 */
[----:B----4-:R-:W-:-:S04]  /*0140*/  IMAD.WIDE R4, R13, 0x4, R4 ;  /* 0x000000040d047825 */ /* 0x010fc800078e0204 */
[C---:B-----5:R-:W-:Y:S02]  /*0150*/  IMAD.WIDE R8, R13.reuse, 0x4, R8 ;  /* 0x000000040d087825 */ /* 0x060fe400078e0208 */
[----:B------:R3:W4:Y:S02]  /*0160*/  LDG.E.EL R5, desc[UR4][R4.64] ;  /* 0x0000000404057981 */ /* 0x000724000c2e1900 */
[----:B0-----:R-:W-:Y:S02]  /*0170*/  IMAD.WIDE R10, R13, 0x4, R10 ;  /* 0x000000040d0a7825 */ /* 0x001fe400078e020a */
[----:B------:R-:W5:Y:S02]  /*0180*/  LDG.E.EL R8, desc[UR4][R8.64] ;  /* 0x0000000408087981 */ /* 0x000f64000c2e1900 */
[----:B-1----:R-:W-:Y:S02]  /*0190*/  IMAD.WIDE R2, R0, 0x4, R2 ;  /* 0x0000000400027825 */ /* 0x002fe400078e0202 */
[----:B------:R-:W5:Y:S04]  /*01a0*/  LDG.E.EL R11, desc[UR4][R10.64] ;  /* 0x000000040a0b7981 */ /* 0x000f68000c2e1900 */
[----:B------:R-:W4:Y:S01]  /*01b0*/  LDG.E R2, desc[UR4][R2.64] ;  /* 0x0000000402027981 */ /* 0x000f22000c1e1900 */
[----:B------:R-:W-:Y:S01]  /*01c0*/  HFMA2.MMA R12, -RZ, RZ, 1.625, 0 ;  /* 0x3e800000ff0c7435 */ /* 0x000fe200000001ff */
[----:B--2---:R-:W-:-:S04]  /*01d0*/  FADD R6, R6, 0.0010000000474974513054 ;  /* 0x3a83126f06067421 */ /* 0x004fc80000000000 */
[----:B------:R-:W0:Y:S02]  /*01e0*/  MUFU.SQRT R7, R6 ;  /* 0x0000000600077308 */ /* 0x000e240000002000 */
[C---:B0-----:R-:W-:Y:S02]  /*01f0*/  FSETP.GT.AND P0, PT, R7.reuse, 8.50705917302346158658e+37, PT ;  /* 0x7e8000000700780b */ /* 0x041fe40003f04000 */
[----:B------:R-:W-:-:S11]  /*0200*/  FSETP.GEU.AND P1, PT, R7, 1.175494350822287508e-38, PT ;  /* 0x008000000700780b */ /* 0x000fd60003f2e000 */
[----:B------:R-:W-:-:S04]  /*0210*/  @P0 FMUL R7, R7, 0.25 ;  /* 0x3e80000007070820 */ /* 0x000fc80000400000 */
[----:B------:R-:W-:-:S06]  /*0220*/  @!P1 FMUL R7, R7, 16777216 ;  /* 0x4b80000007079820 */ /* 0x000fcc0000400000 */
[----:B------:R-:W0:Y:S01]  /*0230*/  MUFU.RCP R7, R7 ;  /* 0x0000000700077308 */ /* 0x000e220000001000 */
[----:B---3--:R-:W-:Y:S01]  /*0240*/  FSEL R4, R12, 1, P0 ;  /* 0x3f8000000c047808 */ /* 0x008fe20000000000 */
[----:B----4-:R-:W-:-:S04]  /*0250*/  FADD R2, R2, -R5 ;  /* 0x8000000502027221 */ /* 0x010fc80000000000 */
[----:B------:R-:W-:-:S04]  /*0260*/  @!P1 FMUL R4, R4, 16777216 ;  /* 0x4b80000004049820 */ /* 0x000fc80000400000 */
[----:B0-----:R-:W-:-:S04]  /*0270*/  FMUL R3, R7, R4 ;  /* 0x0000000407037220 */ /* 0x001fc80000400000 */
[----:B------:R-:W-:-:S04]  /*0280*/  FMUL R2, R2, R3 ;  /* 0x0000000302027220 */ /* 0x000fc80000400000 */
[----:B-----5:R-:W-:-:S04]  /*0290*/  FFMA R8, R8, R2, R11 ;  /* 0x0000000208087223 */ /* 0x020fc8000000000b */
[----:B------:R-:W-:-:S04]  /*02a0*/  FADD R2, RZ, -R8 ;  /* 0x80000008ff027221 */ /* 0x000fc80000000000 */
[----:B------:R-:W-:-:S05]  /*02b0*/  FMUL R4, R2, 1.4426950216293334961 ;  /* 0x3fb8aa3b02047820 */ /* 0x000fca0000400000 */
[----:B------:R-:W-:-:S13]  /*02c0*/  FSETP.GEU.AND P0, PT, R4, -126, PT ;  /* 0xc2fc00000400780b */ /* 0x000fda0003f0e000 */
[----:B------:R-:W-:-:S04]  /*02d0*/  @!P0 FMUL R4, R4, 0.5 ;  /* 0x3f00000004048820 */ /* 0x000fc80000400000 */
[----:B------:R-:W0:Y:S02]  /*02e0*/  MUFU.EX2 R2, R4 ;  /* 0x0000000400027308 */ /* 0x000e240000000800 */
[----:B0-----:R-:W-:-:S04]  /*02f0*/  @!P0 FMUL R2, R2, R2 ;  /* 0x0000000202028220 */ /* 0x001fc80000400000 */
[----:B------:R-:W-:Y:S02]  /*0300*/  FADD R5, R2, 1 ;  /* 0x3f80000002057421 */ /* 0x000fe40000000000 */
[----:B------:R-:W0:Y:S03]  /*0310*/  LDC.64 R2, c[0x0][0x210] ;  /* 0x00008400ff027b82 */ /* 0x000e260000000a00 */
[----:B------:R-:W-:-:S13]  /*0320*/  FSETP.GT.AND P0, PT, R5, 8.50705917302346158658e+37, PT ;  /* 0x7e8000000500780b */ /* 0x000fda0003f04000 */
[----:B------:R-:W-:-:S06]  /*0330*/  @P0 FMUL R5, R5, 0.25 ;  /* 0x3e80000005050820 */ /* 0x000fcc0000400000 */
[----:B------:R-:W1:Y:S01]  /*0340*/  MUFU.RCP R5, R5 ;  /* 0x0000000500057308 */ /* 0x000e620000001000 */
[----:B------:R-:W-:Y:S01]  /*0350*/  FSEL R6, R12, 1, P0 ;  /* 0x3f8000000c067808 */ /* 0x000fe20000000000 */
[----:B0-----:R-:W-:-:S04]  /*0360*/  IMAD.WIDE R2, R0, 0x4, R2 ;  /* 0x0000000400027825 */ /* 0x001fc800078e0202 */
[----:B-1----:R-:W-:-:S04]  /*0370*/  FMUL R7, R5, R6 ;  /* 0x0000000605077220 */ /* 0x002fc80000400000 */
[----:B------:R-:W-:-:S05]  /*0380*/  FMUL R7, R8, R7 ;  /* 0x0000000708077220 */ /* 0x000fca0000400000 */
[----:B------:R-:W-:Y:S01]  /*0390*/  STG.E desc[UR4][R2.64], R7 ;  /* 0x0000000702007986 */ /* 0x000fe2000c101904 */
[----:B------:R-:W-:Y:S05]  /*03a0*/  EXIT ;  /* 0x000000000000794d */ /* 0x000fea0003800000 */
.L_x_0:
[----:B------:R-:W-:-:S00]  /*03b0*/  BRA `(.L_x_0) ;  /* 0xfffffffc00fc7947 */ /* 0x000fc0000383ffff */
[----:B------:R-:W-:-:S00]  /*03c0*/  NOP ;  /* 0x0000000000007918 */ /* 0x000fc00000000000 */
        /* <DEDUP_REMOVED lines=11> */
.L_x_1:


//--------------------- .nv.global.init           --------------------------
	.section	.nv.global.init,"aw",@progbits
.nv.global.init:
	.type		_$_str,@object
	.size		_$_str,(_$_str_$_2 - _$_str)
_$_str:
        /*0000*/ 	.byte	0x5f, 0x5f, 0x43, 0x55, 0x44, 0x41, 0x5f, 0x46, 0x54, 0x5a, 0x00
	.type		_$_str_$_2,@object
	.size		_$_str_$_2,(.L_1 - _$_str_$_2)
_$_str_$_2:
        /*000b*/ 	.byte	0x5f, 0x5f, 0x43, 0x55, 0x44, 0x41, 0x5f, 0x50, 0x52, 0x45, 0x43, 0x5f, 0x53, 0x51, 0x52, 0x54
        /*001b*/ 	.byte	0x00
.L_1:


//--------------------- .nv.constant0.triton_poi_fused__native_batch_norm_legit_no_training_mul_sigmoid_5 --------------------------
	.section	.nv.constant0.triton_poi_fused__native_batch_norm_legit_no_training_mul_sigmoid_5,"a",@progbits
	.sectionflags	@""
	.align	4
.nv.constant0.triton_poi_fused__native_batch_norm_legit_no_training_mul_sigmoid_5:
	.zero		580
